//
// Generated by NVIDIA NVVM Compiler
//
// Compiler Build ID: CL-36424714
// Cuda compilation tools, release 13.0, V13.0.88
// Based on NVVM 20.0.0
//

.version 9.0
.target sm_100
.address_size 64

	// .globl	_Z16InicializaMatriziiPi

.visible .entry _Z16InicializaMatriziiPi(
	.param .u32 _Z16InicializaMatriziiPi_param_0,
	.param .u32 _Z16InicializaMatriziiPi_param_1,
	.param .u64 .ptr .align 1 _Z16InicializaMatriziiPi_param_2
)
{
	.reg .pred 	%p<12>;
	.reg .b32 	%r<62>;
	.reg .b64 	%rd<18>;

	ld.param.u32 	%r24, [_Z16InicializaMatriziiPi_param_0];
	ld.param.u32 	%r23, [_Z16InicializaMatriziiPi_param_1];
	ld.param.u64 	%rd8, [_Z16InicializaMatriziiPi_param_2];
	cvta.to.global.u64 	%rd1, %rd8;
	add.s32 	%r1, %r23, 1;
	mad.lo.s32 	%r25, %r24, %r23, %r24;
	add.s32 	%r2, %r25, %r1;
	setp.lt.s32 	%p1, %r2, 1;
	@%p1 bra 	$L__BB0_3;
	mov.b32 	%r54, 0;
	mov.u32 	%r55, %r54;
$L__BB0_2:
	mul.wide.s32 	%rd9, %r55, 4;
	add.s64 	%rd10, %rd1, %rd9;
	st.global.u32 	[%rd10], %r54;
	add.s32 	%r55, %r55, %r1;
	add.s32 	%r54, %r54, 1;
	setp.lt.s32 	%p2, %r55, %r2;
	@%p2 bra 	$L__BB0_2;
$L__BB0_3:
	setp.lt.s32 	%p3, %r23, 0;
	@%p3 bra 	$L__BB0_16;
	and.b32  	%r3, %r1, 15;
	setp.lt.u32 	%p4, %r23, 15;
	mov.b32 	%r57, 0;
	@%p4 bra 	$L__BB0_7;
	and.b32  	%r57, %r1, 2147483632;
	add.s64 	%rd16, %rd1, 32;
	mov.b32 	%r56, 0;
$L__BB0_6:
	.pragma "nounroll";
	st.global.u32 	[%rd16+-32], %r56;
	add.s32 	%r29, %r56, 1;
	st.global.u32 	[%rd16+-28], %r29;
	add.s32 	%r30, %r56, 2;
	st.global.u32 	[%rd16+-24], %r30;
	add.s32 	%r31, %r56, 3;
	st.global.u32 	[%rd16+-20], %r31;
	add.s32 	%r32, %r56, 4;
	st.global.u32 	[%rd16+-16], %r32;
	add.s32 	%r33, %r56, 5;
	st.global.u32 	[%rd16+-12], %r33;
	add.s32 	%r34, %r56, 6;
	st.global.u32 	[%rd16+-8], %r34;
	add.s32 	%r35, %r56, 7;
	st.global.u32 	[%rd16+-4], %r35;
	add.s32 	%r36, %r56, 8;
	st.global.u32 	[%rd16], %r36;
	add.s32 	%r37, %r56, 9;
	st.global.u32 	[%rd16+4], %r37;
	add.s32 	%r38, %r56, 10;
	st.global.u32 	[%rd16+8], %r38;
	add.s32 	%r39, %r56, 11;
	st.global.u32 	[%rd16+12], %r39;
	add.s32 	%r40, %r56, 12;
	st.global.u32 	[%rd16+16], %r40;
	add.s32 	%r41, %r56, 13;
	st.global.u32 	[%rd16+20], %r41;
	add.s32 	%r42, %r56, 14;
	st.global.u32 	[%rd16+24], %r42;
	add.s32 	%r43, %r56, 15;
	st.global.u32 	[%rd16+28], %r43;
	add.s64 	%rd16, %rd16, 64;
	add.s32 	%r56, %r56, 16;
	setp.ne.s32 	%p5, %r56, %r57;
	@%p5 bra 	$L__BB0_6;
$L__BB0_7:
	setp.eq.s32 	%p6, %r3, 0;
	@%p6 bra 	$L__BB0_16;
	and.b32  	%r12, %r1, 7;
	setp.lt.u32 	%p7, %r3, 8;
	@%p7 bra 	$L__BB0_10;
	mul.wide.u32 	%rd11, %r57, 4;
	add.s64 	%rd12, %rd1, %rd11;
	st.global.u32 	[%rd12], %r57;
	add.s32 	%r44, %r57, 1;
	st.global.u32 	[%rd12+4], %r44;
	add.s32 	%r45, %r57, 2;
	st.global.u32 	[%rd12+8], %r45;
	add.s32 	%r46, %r57, 3;
	st.global.u32 	[%rd12+12], %r46;
	add.s32 	%r47, %r57, 4;
	st.global.u32 	[%rd12+16], %r47;
	add.s32 	%r48, %r57, 5;
	st.global.u32 	[%rd12+20], %r48;
	add.s32 	%r49, %r57, 6;
	st.global.u32 	[%rd12+24], %r49;
	add.s32 	%r50, %r57, 7;
	st.global.u32 	[%rd12+28], %r50;
	add.s32 	%r57, %r57, 8;
$L__BB0_10:
	setp.eq.s32 	%p8, %r12, 0;
	@%p8 bra 	$L__BB0_16;
	and.b32  	%r15, %r1, 3;
	setp.lt.u32 	%p9, %r12, 4;
	@%p9 bra 	$L__BB0_13;
	mul.wide.u32 	%rd13, %r57, 4;
	add.s64 	%rd14, %rd1, %rd13;
	st.global.u32 	[%rd14], %r57;
	add.s32 	%r51, %r57, 1;
	st.global.u32 	[%rd14+4], %r51;
	add.s32 	%r52, %r57, 2;
	st.global.u32 	[%rd14+8], %r52;
	add.s32 	%r53, %r57, 3;
	st.global.u32 	[%rd14+12], %r53;
	add.s32 	%r57, %r57, 4;
$L__BB0_13:
	setp.eq.s32 	%p10, %r15, 0;
	@%p10 bra 	$L__BB0_16;
	mul.wide.u32 	%rd15, %r57, 4;
	add.s64 	%rd17, %rd1, %rd15;
	neg.s32 	%r60, %r15;
$L__BB0_15:
	.pragma "nounroll";
	st.global.u32 	[%rd17], %r57;
	add.s32 	%r57, %r57, 1;
	add.s64 	%rd17, %rd17, 4;
	add.s32 	%r60, %r60, 1;
	setp.ne.s32 	%p11, %r60, 0;
	@%p11 bra 	$L__BB0_15;
$L__BB0_16:
	ret;

}
	// .globl	_Z22CalculaDistanciaEdicaoiiiiiPcS_Pi
.visible .entry _Z22CalculaDistanciaEdicaoiiiiiPcS_Pi(
	.param .u32 _Z22CalculaDistanciaEdicaoiiiiiPcS_Pi_param_0,
	.param .u32 _Z22CalculaDistanciaEdicaoiiiiiPcS_Pi_param_1,
	.param .u32 _Z22CalculaDistanciaEdicaoiiiiiPcS_Pi_param_2,
	.param .u32 _Z22CalculaDistanciaEdicaoiiiiiPcS_Pi_param_3,
	.param .u32 _Z22CalculaDistanciaEdicaoiiiiiPcS_Pi_param_4,
	.param .u64 .ptr .align 1 _Z22CalculaDistanciaEdicaoiiiiiPcS_Pi_param_5,
	.param .u64 .ptr .align 1 _Z22CalculaDistanciaEdicaoiiiiiPcS_Pi_param_6,
	.param .u64 .ptr .align 1 _Z22CalculaDistanciaEdicaoiiiiiPcS_Pi_param_7
)
{
	.reg .pred 	%p<40>;
	.reg .b16 	%rs<11>;
	.reg .b32 	%r<149>;
	.reg .b64 	%rd<48>;

	ld.param.u32 	%r66, [_Z22CalculaDistanciaEdicaoiiiiiPcS_Pi_param_0];
	ld.param.u32 	%r63, [_Z22CalculaDistanciaEdicaoiiiiiPcS_Pi_param_1];
	ld.param.u32 	%r67, [_Z22CalculaDistanciaEdicaoiiiiiPcS_Pi_param_2];
	ld.param.u32 	%r64, [_Z22CalculaDistanciaEdicaoiiiiiPcS_Pi_param_3];
	ld.param.u32 	%r65, [_Z22CalculaDistanciaEdicaoiiiiiPcS_Pi_param_4];
	ld.param.u64 	%rd3, [_Z22CalculaDistanciaEdicaoiiiiiPcS_Pi_param_5];
	ld.param.u64 	%rd5, [_Z22CalculaDistanciaEdicaoiiiiiPcS_Pi_param_7];
	cvta.to.global.u64 	%rd1, %rd5;
	mov.u32 	%r68, %ctaid.x;
	sub.s32 	%r69, %r67, %r68;
	mul.lo.s32 	%r1, %r69, %r63;
	add.s32 	%r2, %r63, %r66;
	mul.lo.s32 	%r3, %r66, %r68;
	mov.u32 	%r4, %tid.x;
	setp.lt.s32 	%p1, %r1, 0;
	setp.ge.s32 	%p2, %r1, %r65;
	setp.lt.s32 	%p3, %r2, 2;
	or.pred  	%p4, %p1, %p3;
	or.pred  	%p5, %p4, %p2;
	@%p5 bra 	$L__BB1_18;
	ld.param.u32 	%r129, [_Z22CalculaDistanciaEdicaoiiiiiPcS_Pi_param_4];
	add.s32 	%r71, %r3, %r4;
	add.s32 	%r5, %r71, 1;
	cvta.to.global.u64 	%rd6, %rd3;
	add.s32 	%r6, %r1, %r63;
	cvt.s64.s32 	%rd7, %r71;
	add.s64 	%rd2, %rd6, %rd7;
	mad.lo.s32 	%r8, %r71, %r129, %r71;
	add.s32 	%r72, %r129, %r8;
	add.s32 	%r7, %r72, 1;
	add.s32 	%r9, %r2, -1;
	add.s32 	%r73, %r2, -2;
	and.b32  	%r10, %r9, 3;
	setp.lt.u32 	%p6, %r73, 3;
	mov.b32 	%r143, 2;
	@%p6 bra 	$L__BB1_13;
	and.b32  	%r75, %r9, -4;
	neg.s32 	%r142, %r75;
	sub.s32 	%r140, %r1, %r4;
	add.s32 	%r76, %r1, %r8;
	sub.s32 	%r77, %r76, %r4;
	add.s32 	%r139, %r77, 2;
	add.s32 	%r138, %r77, 1;
	add.s32 	%r78, %r1, %r7;
	sub.s32 	%r79, %r78, %r4;
	add.s32 	%r137, %r79, 2;
	add.s32 	%r136, %r79, 1;
	add.s32 	%r135, %r77, 3;
	add.s32 	%r134, %r140, 1;
	add.s32 	%r133, %r79, 3;
	add.s32 	%r132, %r77, 4;
	add.s32 	%r131, %r79, 4;
	mov.b32 	%r141, 4;
$L__BB1_3:
	setp.gt.s32 	%p7, %r5, %r64;
	add.s32 	%r80, %r140, 1;
	setp.le.s32 	%p8, %r80, %r1;
	setp.gt.s32 	%p9, %r80, %r6;
	or.pred  	%p10, %p7, %p9;
	or.pred  	%p11, %p10, %p8;
	@%p11 bra 	$L__BB1_5;
	ld.param.u64 	%rd43, [_Z22CalculaDistanciaEdicaoiiiiiPcS_Pi_param_6];
	mul.wide.s32 	%rd8, %r138, 4;
	add.s64 	%rd9, %rd1, %rd8;
	mul.wide.s32 	%rd10, %r136, 4;
	add.s64 	%rd11, %rd1, %rd10;
	ld.global.u8 	%rs1, [%rd2+1];
	cvta.to.global.u64 	%rd12, %rd43;
	cvt.s64.s32 	%rd13, %r134;
	add.s64 	%rd14, %rd12, %rd13;
	ld.global.u8 	%rs2, [%rd14];
	setp.ne.s16 	%p12, %rs1, %rs2;
	selp.u32 	%r81, 1, 0, %p12;
	ld.global.u32 	%r82, [%rd11+-4];
	ld.global.u32 	%r83, [%rd9];
	ld.global.u32 	%r84, [%rd9+-4];
	add.s32 	%r85, %r84, %r81;
	min.s32 	%r86, %r82, %r83;
	add.s32 	%r87, %r86, 1;
	min.s32 	%r88, %r85, %r87;
	st.global.u32 	[%rd11], %r88;
$L__BB1_5:
	setp.gt.s32 	%p13, %r5, %r64;
	bar.sync 	0;
	add.s32 	%r89, %r140, 2;
	setp.le.s32 	%p14, %r89, %r1;
	setp.gt.s32 	%p15, %r89, %r6;
	or.pred  	%p16, %p13, %p15;
	or.pred  	%p17, %p16, %p14;
	@%p17 bra 	$L__BB1_7;
	ld.param.u64 	%rd44, [_Z22CalculaDistanciaEdicaoiiiiiPcS_Pi_param_6];
	mul.wide.s32 	%rd15, %r139, 4;
	add.s64 	%rd16, %rd1, %rd15;
	mul.wide.s32 	%rd17, %r137, 4;
	add.s64 	%rd18, %rd1, %rd17;
	ld.global.u8 	%rs3, [%rd2+1];
	cvta.to.global.u64 	%rd19, %rd44;
	cvt.s64.s32 	%rd20, %r134;
	add.s64 	%rd21, %rd19, %rd20;
	ld.global.u8 	%rs4, [%rd21+1];
	setp.ne.s16 	%p18, %rs3, %rs4;
	selp.u32 	%r90, 1, 0, %p18;
	ld.global.u32 	%r91, [%rd18+-4];
	ld.global.u32 	%r92, [%rd16];
	ld.global.u32 	%r93, [%rd16+-4];
	add.s32 	%r94, %r93, %r90;
	min.s32 	%r95, %r91, %r92;
	add.s32 	%r96, %r95, 1;
	min.s32 	%r97, %r94, %r96;
	st.global.u32 	[%rd18], %r97;
$L__BB1_7:
	setp.gt.s32 	%p19, %r5, %r64;
	bar.sync 	0;
	add.s32 	%r98, %r140, 3;
	setp.le.s32 	%p20, %r98, %r1;
	setp.gt.s32 	%p21, %r98, %r6;
	or.pred  	%p22, %p19, %p21;
	or.pred  	%p23, %p22, %p20;
	@%p23 bra 	$L__BB1_9;
	ld.param.u64 	%rd45, [_Z22CalculaDistanciaEdicaoiiiiiPcS_Pi_param_6];
	mul.wide.s32 	%rd22, %r135, 4;
	add.s64 	%rd23, %rd1, %rd22;
	mul.wide.s32 	%rd24, %r133, 4;
	add.s64 	%rd25, %rd1, %rd24;
	ld.global.u8 	%rs5, [%rd2+1];
	cvta.to.global.u64 	%rd26, %rd45;
	cvt.s64.s32 	%rd27, %r134;
	add.s64 	%rd28, %rd26, %rd27;
	ld.global.u8 	%rs6, [%rd28+2];
	setp.ne.s16 	%p24, %rs5, %rs6;
	selp.u32 	%r99, 1, 0, %p24;
	ld.global.u32 	%r100, [%rd25+-4];
	ld.global.u32 	%r101, [%rd23];
	ld.global.u32 	%r102, [%rd23+-4];
	add.s32 	%r103, %r102, %r99;
	min.s32 	%r104, %r100, %r101;
	add.s32 	%r105, %r104, 1;
	min.s32 	%r106, %r103, %r105;
	st.global.u32 	[%rd25], %r106;
$L__BB1_9:
	setp.gt.s32 	%p25, %r5, %r64;
	bar.sync 	0;
	add.s32 	%r140, %r140, 4;
	setp.le.s32 	%p26, %r140, %r1;
	setp.gt.s32 	%p27, %r140, %r6;
	or.pred  	%p28, %p25, %p27;
	or.pred  	%p29, %p28, %p26;
	@%p29 bra 	$L__BB1_11;
	ld.param.u64 	%rd46, [_Z22CalculaDistanciaEdicaoiiiiiPcS_Pi_param_6];
	mul.wide.s32 	%rd29, %r132, 4;
	add.s64 	%rd30, %rd1, %rd29;
	mul.wide.s32 	%rd31, %r131, 4;
	add.s64 	%rd32, %rd1, %rd31;
	ld.global.u8 	%rs7, [%rd2+1];
	cvta.to.global.u64 	%rd33, %rd46;
	cvt.s64.s32 	%rd34, %r134;
	add.s64 	%rd35, %rd33, %rd34;
	ld.global.u8 	%rs8, [%rd35+3];
	setp.ne.s16 	%p30, %rs7, %rs8;
	selp.u32 	%r107, 1, 0, %p30;
	ld.global.u32 	%r108, [%rd32+-4];
	ld.global.u32 	%r109, [%rd30];
	ld.global.u32 	%r110, [%rd30+-4];
	add.s32 	%r111, %r110, %r107;
	min.s32 	%r112, %r108, %r109;
	add.s32 	%r113, %r112, 1;
	min.s32 	%r114, %r111, %r113;
	st.global.u32 	[%rd32], %r114;
$L__BB1_11:
	bar.sync 	0;
	add.s32 	%r142, %r142, 4;
	add.s32 	%r141, %r141, 4;
	add.s32 	%r139, %r139, 4;
	add.s32 	%r138, %r138, 4;
	add.s32 	%r137, %r137, 4;
	add.s32 	%r136, %r136, 4;
	add.s32 	%r135, %r135, 4;
	add.s32 	%r134, %r134, 4;
	add.s32 	%r133, %r133, 4;
	add.s32 	%r132, %r132, 4;
	add.s32 	%r131, %r131, 4;
	setp.ne.s32 	%p31, %r142, 0;
	@%p31 bra 	$L__BB1_3;
	add.s32 	%r143, %r141, -2;
$L__BB1_13:
	setp.eq.s32 	%p32, %r10, 0;
	@%p32 bra 	$L__BB1_18;
	ld.param.u32 	%r130, [_Z22CalculaDistanciaEdicaoiiiiiPcS_Pi_param_4];
	add.s32 	%r115, %r143, %r1;
	add.s32 	%r116, %r115, %r8;
	not.b32 	%r117, %r4;
	add.s32 	%r148, %r117, %r116;
	mad.lo.s32 	%r118, %r5, %r130, %r5;
	add.s32 	%r119, %r115, %r118;
	add.s32 	%r147, %r117, %r119;
	sub.s32 	%r145, %r115, %r4;
	add.s32 	%r146, %r145, -1;
	neg.s32 	%r144, %r10;
$L__BB1_15:
	.pragma "nounroll";
	setp.gt.s32 	%p33, %r5, %r64;
	add.s32 	%r120, %r145, -1;
	setp.le.s32 	%p34, %r120, %r1;
	setp.gt.s32 	%p35, %r120, %r6;
	or.pred  	%p36, %p33, %p35;
	or.pred  	%p37, %p36, %p34;
	@%p37 bra 	$L__BB1_17;
	ld.param.u64 	%rd47, [_Z22CalculaDistanciaEdicaoiiiiiPcS_Pi_param_6];
	mul.wide.s32 	%rd36, %r148, 4;
	add.s64 	%rd37, %rd1, %rd36;
	mul.wide.s32 	%rd38, %r147, 4;
	add.s64 	%rd39, %rd1, %rd38;
	ld.global.u8 	%rs9, [%rd2+1];
	cvt.s64.s32 	%rd40, %r146;
	cvta.to.global.u64 	%rd41, %rd47;
	add.s64 	%rd42, %rd41, %rd40;
	ld.global.u8 	%rs10, [%rd42];
	setp.ne.s16 	%p38, %rs9, %rs10;
	selp.u32 	%r121, 1, 0, %p38;
	ld.global.u32 	%r122, [%rd39+-4];
	ld.global.u32 	%r123, [%rd37];
	ld.global.u32 	%r124, [%rd37+-4];
	add.s32 	%r125, %r124, %r121;
	min.s32 	%r126, %r122, %r123;
	add.s32 	%r127, %r126, 1;
	min.s32 	%r128, %r125, %r127;
	st.global.u32 	[%rd39], %r128;
$L__BB1_17:
	bar.sync 	0;
	add.s32 	%r148, %r148, 1;
	add.s32 	%r147, %r147, 1;
	add.s32 	%r146, %r146, 1;
	add.s32 	%r145, %r145, 1;
	add.s32 	%r144, %r144, 1;
	setp.ne.s32 	%p39, %r144, 0;
	@%p39 bra 	$L__BB1_15;
$L__BB1_18:
	ret;

}


// ===== COMPILED SASS (sm_100) =====

	.target	sm_100

	.elftype	@"ET_EXEC"


//--------------------- .note.nv.tkinfo           --------------------------
	.section	.note.nv.tkinfo,"",@"SHT_NOTE"
	.sectionflags	@"SHF_NOTE_NV_TKINFO"
	.tkinfo
        /*0018*/ 	.word	0x00000002
        /*0030*/ 	.string	""
        /*0030*/ 	.string	"ptxas"
        /*0030*/ 	.string	"Cuda compilation tools, release 13.0, V13.0.88"
        /*0030*/ 	.string	"Build cuda_13.0.r13.0/compiler.36424714_0"
        /*0030*/ 	.string	"-arch sm_100 -m 64 "



//--------------------- .note.nv.cuinfo           --------------------------
	.section	.note.nv.cuinfo,"",@"SHT_NOTE"
	.sectionflags	@"SHF_NOTE_NV_CUINFO"
        /*0018*/ 	.short	0x0002
        /*001a*/ 	.short	0x0064
        /*001c*/ 	.short	0x0082
	.zero		2


//--------------------- .nv.info                  --------------------------
	.section	.nv.info,"",@"SHT_CUDA_INFO"
	.align	4


	//----- nvinfo : EIATTR_REGCOUNT
	.align		4
        /*0000*/ 	.byte	0x04, 0x2f
        /*0002*/ 	.short	(.L_1 - .L_0)
	.align		4
.L_0:
        /*0004*/ 	.word	index@(_Z16InicializaMatriziiPi)
        /*0008*/ 	.word	0x0000001c


	//----- nvinfo : EIATTR_FRAME_SIZE
	.align		4
.L_1:
        /*000c*/ 	.byte	0x04, 0x11
        /*000e*/ 	.short	(.L_3 - .L_2)
	.align		4
.L_2:
        /*0010*/ 	.word	index@(_Z16InicializaMatriziiPi)
        /*0014*/ 	.word	0x00000000


	//----- nvinfo : EIATTR_REGCOUNT
	.align		4
.L_3:
        /*0018*/ 	.byte	0x04, 0x2f
        /*001a*/ 	.short	(.L_5 - .L_4)
	.align		4
.L_4:
        /*001c*/ 	.word	index@(_Z22CalculaDistanciaEdicaoiiiiiPcS_Pi)
        /*0020*/ 	.word	0x00000020


	//----- nvinfo : EIATTR_FRAME_SIZE
	.align		4
.L_5:
        /*0024*/ 	.byte	0x04, 0x11
        /*0026*/ 	.short	(.L_7 - .L_6)
	.align		4
.L_6:
        /*0028*/ 	.word	index@(_Z22CalculaDistanciaEdicaoiiiiiPcS_Pi)
        /*002c*/ 	.word	0x00000000


	//----- nvinfo : EIATTR_MIN_STACK_SIZE
	.align		4
.L_7:
        /*0030*/ 	.byte	0x04, 0x12
        /*0032*/ 	.short	(.L_9 - .L_8)
	.align		4
.L_8:
        /*0034*/ 	.word	index@(_Z22CalculaDistanciaEdicaoiiiiiPcS_Pi)
        /*0038*/ 	.word	0x00000000


	//----- nvinfo : EIATTR_MIN_STACK_SIZE
	.align		4
.L_9:
        /*003c*/ 	.byte	0x04, 0x12
        /*003e*/ 	.short	(.L_11 - .L_10)
	.align		4
.L_10:
        /*0040*/ 	.word	index@(_Z16InicializaMatriziiPi)
        /*0044*/ 	.word	0x00000000
.L_11:


//--------------------- .nv.compat                --------------------------
	.section	.nv.compat,"",@"SHT_CUDA_COMPAT_INFO"
	.align	4
        /*0000*/ 	.byte	0x02, 0x09, 0x00, 0x00, 0x02, 0x02, 0x01, 0x00, 0x02, 0x05, 0x05, 0x00, 0x03, 0x07, 0x01, 0x01
        /*0010*/ 	.byte	0x02, 0x03, 0x00, 0x00, 0x02, 0x06, 0x01, 0x00, 0x04, 0x0b, 0x08, 0x00, 0x09, 0x00, 0x00, 0x00
        /*0020*/ 	.byte	0x00, 0x00, 0x00, 0x00


//--------------------- .nv.info._Z22CalculaDistanciaEdicaoiiiiiPcS_Pi --------------------------
	.section	.nv.info._Z22CalculaDistanciaEdicaoiiiiiPcS_Pi,"",@"SHT_CUDA_INFO"
	.sectionflags	@""
	.align	4


	//----- nvinfo : EIATTR_CUDA_API_VERSION
	.align		4
        /*0000*/ 	.byte	0x04, 0x37
        /*0002*/ 	.short	(.L_13 - .L_12)
.L_12:
        /*0004*/ 	.word	0x00000082


	//----- nvinfo : EIATTR_KPARAM_INFO
	.align		4
.L_13:
        /*0008*/ 	.byte	0x04, 0x17
        /*000a*/ 	.short	(.L_15 - .L_14)
.L_14:
        /*000c*/ 	.word	0x00000000
        /*0010*/ 	.short	0x0007
        /*0012*/ 	.short	0x0028
        /*0014*/ 	.byte	0x00, 0xf5, 0x21, 0x00


	//----- nvinfo : EIATTR_KPARAM_INFO
	.align		4
.L_15:
        /*0018*/ 	.byte	0x04, 0x17
        /*001a*/ 	.short	(.L_17 - .L_16)
.L_16:
        /*001c*/ 	.word	0x00000000
        /*0020*/ 	.short	0x0006
        /*0022*/ 	.short	0x0020
        /*0024*/ 	.byte	0x00, 0xf5, 0x21, 0x00


	//----- nvinfo : EIATTR_KPARAM_INFO
	.align		4
.L_17:
        /*0028*/ 	.byte	0x04, 0x17
        /*002a*/ 	.short	(.L_19 - .L_18)
.L_18:
        /*002c*/ 	.word	0x00000000
        /*0030*/ 	.short	0x0005
        /*0032*/ 	.short	0x0018
        /*0034*/ 	.byte	0x00, 0xf5, 0x21, 0x00


	//----- nvinfo : EIATTR_KPARAM_INFO
	.align		4
.L_19:
        /*0038*/ 	.byte	0x04, 0x17
        /*003a*/ 	.short	(.L_21 - .L_20)
.L_20:
        /*003c*/ 	.word	0x00000000
        /*0040*/ 	.short	0x0004
        /*0042*/ 	.short	0x0010
        /*0044*/ 	.byte	0x00, 0xf0, 0x11, 0x00


	//----- nvinfo : EIATTR_KPARAM_INFO
	.align		4
.L_21:
        /*0048*/ 	.byte	0x04, 0x17
        /*004a*/ 	.short	(.L_23 - .L_22)
.L_22:
        /*004c*/ 	.word	0x00000000
        /*0050*/ 	.short	0x0003
        /*0052*/ 	.short	0x000c
        /*0054*/ 	.byte	0x00, 0xf0, 0x11, 0x00


	//----- nvinfo : EIATTR_KPARAM_INFO
	.align		4
.L_23:
        /*0058*/ 	.byte	0x04, 0x17
        /*005a*/ 	.short	(.L_25 - .L_24)
.L_24:
        /*005c*/ 	.word	0x00000000
        /*0060*/ 	.short	0x0002
        /*0062*/ 	.short	0x0008
        /*0064*/ 	.byte	0x00, 0xf0, 0x11, 0x00


	//----- nvinfo : EIATTR_KPARAM_INFO
	.align		4
.L_25:
        /*0068*/ 	.byte	0x04, 0x17
        /*006a*/ 	.short	(.L_27 - .L_26)
.L_26:
        /*006c*/ 	.word	0x00000000
        /*0070*/ 	.short	0x0001
        /*0072*/ 	.short	0x0004
        /*0074*/ 	.byte	0x00, 0xf0, 0x11, 0x00


	//----- nvinfo : EIATTR_KPARAM_INFO
	.align		4
.L_27:
        /*0078*/ 	.byte	0x04, 0x17
        /*007a*/ 	.short	(.L_29 - .L_28)
.L_28:
        /*007c*/ 	.word	0x00000000
        /*0080*/ 	.short	0x0000
        /*0082*/ 	.short	0x0000
        /*0084*/ 	.byte	0x00, 0xf0, 0x11, 0x00


	//----- nvinfo : EIATTR_SPARSE_MMA_MASK
	.align		4
.L_29:
        /*0088*/ 	.byte	0x03, 0x50
        /*008a*/ 	.short	0x0000


	//----- nvinfo : EIATTR_MAXREG_COUNT
	.align		4
        /*008c*/ 	.byte	0x03, 0x1b
        /*008e*/ 	.short	0x00ff


	//----- nvinfo : EIATTR_NUM_BARRIERS
	.align		4
        /*0090*/ 	.byte	0x02, 0x4c
        /*0092*/ 	.byte	0x01
	.zero		1


	//----- nvinfo : EIATTR_MERCURY_ISA_VERSION
	.align		4
        /*0094*/ 	.byte	0x03, 0x5f
        /*0096*/ 	.short	0x0101


	//----- nvinfo : EIATTR_VRC_CTA_INIT_COUNT
	.align		4
        /*0098*/ 	.byte	0x02, 0x4a
	.zero		1
	.zero		1


	//----- nvinfo : EIATTR_EXIT_INSTR_OFFSETS
	.align		4
        /*009c*/ 	.byte	0x04, 0x1c
        /*009e*/ 	.short	(.L_31 - .L_30)


	//   ....[0]....
.L_30:
        /*00a0*/ 	.word	0x000000b0


	//   ....[1]....
        /*00a4*/ 	.word	0x00000930


	//   ....[2]....
        /*00a8*/ 	.word	0x00000bc0


	//----- nvinfo : EIATTR_CBANK_PARAM_SIZE
	.align		4
.L_31:
        /*00ac*/ 	.byte	0x03, 0x19
        /*00ae*/ 	.short	0x0030


	//----- nvinfo : EIATTR_PARAM_CBANK
	.align		4
        /*00b0*/ 	.byte	0x04, 0x0a
        /*00b2*/ 	.short	(.L_33 - .L_32)
	.align		4
.L_32:
        /*00b4*/ 	.word	index@(.nv.constant0._Z22CalculaDistanciaEdicaoiiiiiPcS_Pi)
        /*00b8*/ 	.short	0x0380
        /*00ba*/ 	.short	0x0030


	//----- nvinfo : EIATTR_SW_WAR
	.align		4
.L_33:
        /*00bc*/ 	.byte	0x04, 0x36
        /*00be*/ 	.short	(.L_35 - .L_34)
.L_34:
        /*00c0*/ 	.word	0x00000008
.L_35:


//--------------------- .nv.info._Z16InicializaMatriziiPi --------------------------
	.section	.nv.info._Z16InicializaMatriziiPi,"",@"SHT_CUDA_INFO"
	.sectionflags	@""
	.align	4


	//----- nvinfo : EIATTR_CUDA_API_VERSION
	.align		4
        /*0000*/ 	.byte	0x04, 0x37
        /*0002*/ 	.short	(.L_37 - .L_36)
.L_36:
        /*0004*/ 	.word	0x00000082


	//----- nvinfo : EIATTR_KPARAM_INFO
	.align		4
.L_37:
        /*0008*/ 	.byte	0x04, 0x17
        /*000a*/ 	.short	(.L_39 - .L_38)
.L_38:
        /*000c*/ 	.word	0x00000000
        /*0010*/ 	.short	0x0002
        /*0012*/ 	.short	0x0008
        /*0014*/ 	.byte	0x00, 0xf5, 0x21, 0x00


	//----- nvinfo : EIATTR_KPARAM_INFO
	.align		4
.L_39:
        /*0018*/ 	.byte	0x04, 0x17
        /*001a*/ 	.short	(.L_41 - .L_40)
.L_40:
        /*001c*/ 	.word	0x00000000
        /*0020*/ 	.short	0x0001
        /*0022*/ 	.short	0x0004
        /*0024*/ 	.byte	0x00, 0xf0, 0x11, 0x00


	//----- nvinfo : EIATTR_KPARAM_INFO
	.align		4
.L_41:
        /*0028*/ 	.byte	0x04, 0x17
        /*002a*/ 	.short	(.L_43 - .L_42)
.L_42:
        /*002c*/ 	.word	0x00000000
        /*0030*/ 	.short	0x0000
        /*0032*/ 	.short	0x0000
        /*0034*/ 	.byte	0x00, 0xf0, 0x11, 0x00


	//----- nvinfo : EIATTR_SPARSE_MMA_MASK
	.align		4
.L_43:
        /*0038*/ 	.byte	0x03, 0x50
        /*003a*/ 	.short	0x0000


	//----- nvinfo : EIATTR_MAXREG_COUNT
	.align		4
        /*003c*/ 	.byte	0x03, 0x1b
        /*003e*/ 	.short	0x00ff


	//----- nvinfo : EIATTR_MERCURY_ISA_VERSION
	.align		4
        /*0040*/ 	.byte	0x03, 0x5f
        /*0042*/ 	.short	0x0101


	//----- nvinfo : EIATTR_VRC_CTA_INIT_COUNT
	.align		4
        /*0044*/ 	.byte	0x02, 0x4a
	.zero		1
	.zero		1


	//----- nvinfo : EIATTR_EXIT_INSTR_OFFSETS
	.align		4
        /*0048*/ 	.byte	0x04, 0x1c
        /*004a*/ 	.short	(.L_45 - .L_44)


	//   ....[0]....
.L_44:
        /*004c*/ 	.word	0x00000120


	//   ....[1]....
        /*0050*/ 	.word	0x00000460


	//   ....[2]....
        /*0054*/ 	.word	0x000005d0


	//   ....[3]....
        /*0058*/ 	.word	0x000006c0


	//   ....[4]....
        /*005c*/ 	.word	0x00000770


	//----- nvinfo : EIATTR_CBANK_PARAM_SIZE
	.align		4
.L_45:
        /*0060*/ 	.byte	0x03, 0x19
        /*0062*/ 	.short	0x0010


	//----- nvinfo : EIATTR_PARAM_CBANK
	.align		4
        /*0064*/ 	.byte	0x04, 0x0a
        /*0066*/ 	.short	(.L_47 - .L_46)
	.align		4
.L_46:
        /*0068*/ 	.word	index@(.nv.constant0._Z16InicializaMatriziiPi)
        /*006c*/ 	.short	0x0380
        /*006e*/ 	.short	0x0010


	//----- nvinfo : EIATTR_SW_WAR
	.align		4
.L_47:
        /*0070*/ 	.byte	0x04, 0x36
        /*0072*/ 	.short	(.L_49 - .L_48)
.L_48:
        /*0074*/ 	.word	0x00000008
.L_49:


//--------------------- .nv.callgraph             --------------------------
	.section	.nv.callgraph,"",@"SHT_CUDA_CALLGRAPH"
	.align	4
	.sectionentsize	8
	.align		4
        /*0000*/ 	.word	0x00000000
	.align		4
        /*0004*/ 	.word	0xffffffff
	.align		4
        /*0008*/ 	.word	0x00000000
	.align		4
        /*000c*/ 	.word	0xfffffffe
	.align		4
        /*0010*/ 	.word	0x00000000
	.align		4
        /*0014*/ 	.word	0xfffffffd
	.align		4
        /*0018*/ 	.word	0x00000000
	.align		4
        /*001c*/ 	.word	0xfffffffc


//--------------------- .text._Z22CalculaDistanciaEdicaoiiiiiPcS_Pi --------------------------
	.section	.text._Z22CalculaDistanciaEdicaoiiiiiPcS_Pi,"ax",@progbits
	.align	128
        .global         _Z22CalculaDistanciaEdicaoiiiiiPcS_Pi
        .type           _Z22CalculaDistanciaEdicaoiiiiiPcS_Pi,@function
        .size           _Z22CalculaDistanciaEdicaoiiiiiPcS_Pi,(.L_x_12 - _Z22CalculaDistanciaEdicaoiiiiiPcS_Pi)
        .other          _Z22CalculaDistanciaEdicaoiiiiiPcS_Pi,@"STO_CUDA_ENTRY STV_DEFAULT"
_Z22CalculaDistanciaEdicaoiiiiiPcS_Pi:
.text._Z22CalculaDistanciaEdicaoiiiiiPcS_Pi:
[----:B------:R-:W-:Y:S08]  /*0000*/  LDC R1, c[0x0][0x37c] ;  /* 0x0000df00ff017b82 */ /* 0x000ff00000000800 */
[----:B------:R-:W0:Y:S01]  /*0010*/  S2UR UR5, SR_CTAID.X ;  /* 0x00000000000579c3 */ /* 0x000e220000002500 */
[----:B------:R-:W0:Y:S07]  /*0020*/  LDCU UR4, c[0x0][0x388] ;  /* 0x00007100ff0477ac */ /* 0x000e2e0008000800 */
[----:B------:R-:W1:Y:S08]  /*0030*/  LDC.64 R6, c[0x0][0x380] ;  /* 0x0000e000ff067b82 */ /* 0x000e700000000a00 */
[----:B------:R-:W2:Y:S01]  /*0040*/  LDC R8, c[0x0][0x390] ;  /* 0x0000e400ff087b82 */ /* 0x000ea20000000800 */
[----:B0-----:R-:W-:Y:S01]  /*0050*/  UIADD3 UR4, UPT, UPT, -UR5, UR4, URZ ;  /* 0x0000000405047290 */ /* 0x001fe2000fffe1ff */
[----:B-1----:R-:W-:-:S05]  /*0060*/  IMAD.IADD R2, R7, 0x1, R6 ;  /* 0x0000000107027824 */ /* 0x002fca00078e0206 */
[----:B------:R-:W-:Y:S01]  /*0070*/  IMAD R0, R7, UR4, RZ ;  /* 0x0000000407007c24 */ /* 0x000fe2000f8e02ff */
[----:B------:R-:W-:-:S04]  /*0080*/  ISETP.GE.AND P0, PT, R2, 0x2, PT ;  /* 0x000000020200780c */ /* 0x000fc80003f06270 */
[----:B------:R-:W-:-:S04]  /*0090*/  ISETP.LT.OR P0, PT, R0, RZ, !P0 ;  /* 0x000000ff0000720c */ /* 0x000fc80004701670 */
[----:B--2---:R-:W-:-:S13]  /*00a0*/  ISETP.GE.OR P0, PT, R0, R8, P0 ;  /* 0x000000080000720c */ /* 0x004fda0000706670 */
[----:B------:R-:W-:Y:S05]  /*00b0*/  @P0 EXIT ;  /* 0x000000000000094d */ /* 0x000fea0003800000 */
[----:B------:R-:W0:Y:S01]  /*00c0*/  S2R R9, SR_TID.X ;  /* 0x0000000000097919 */ /* 0x000e220000002100 */
[----:B------:R-:W1:Y:S01]  /*00d0*/  LDCU.64 UR8, c[0x0][0x398] ;  /* 0x00007300ff0877ac */ /* 0x000e620008000a00 */
[----:B------:R-:W-:Y:S01]  /*00e0*/  VIADD R3, R2, 0xfffffffe ;  /* 0xfffffffe02037836 */ /* 0x000fe20000000000 */
[----:B------:R-:W2:Y:S04]  /*00f0*/  LDCU.64 UR6, c[0x0][0x358] ;  /* 0x00006b00ff0677ac */ /* 0x000ea80008000a00 */
[----:B------:R-:W-:Y:S01]  /*0100*/  ISETP.GE.U32.AND P0, PT, R3, 0x3, PT ;  /* 0x000000030300780c */ /* 0x000fe20003f06070 */
[----:B------:R-:W-:Y:S01]  /*0110*/  UMOV UR4, 0x2 ;  /* 0x0000000200047882 */ /* 0x000fe20000000000 */
[----:B0-----:R-:W-:Y:S02]  /*0120*/  IMAD R5, R6, UR5, R9 ;  /* 0x0000000506057c24 */ /* 0x001fe4000f8e0209 */
[----:B------:R-:W-:-:S02]  /*0130*/  VIADD R6, R2, 0xffffffff ;  /* 0xffffffff02067836 */ /* 0x000fc40000000000 */
[C---:B------:R-:W-:Y:S01]  /*0140*/  VIADD R4, R5.reuse, 0x1 ;  /* 0x0000000105047836 */ /* 0x040fe20000000000 */
[C---:B-1----:R-:W-:Y:S01]  /*0150*/  IADD3 R12, P1, PT, R5.reuse, UR8, RZ ;  /* 0x00000008050c7c10 */ /* 0x042fe2000ff3e0ff */
[----:B------:R-:W-:Y:S01]  /*0160*/  IMAD.IADD R2, R0, 0x1, R7 ;  /* 0x0000000100027824 */ /* 0x000fe200078e0207 */
[----:B------:R-:W-:Y:S02]  /*0170*/  LOP3.LUT R3, R6, 0x3, RZ, 0xc0, !PT ;  /* 0x0000000306037812 */ /* 0x000fe400078ec0ff */
[C---:B------:R-:W-:Y:S01]  /*0180*/  LEA.HI.X.SX32 R13, R5.reuse, UR9, 0x1, P1 ;  /* 0x00000009050d7c11 */ /* 0x040fe200088f0eff */
[----:B------:R-:W-:Y:S01]  /*0190*/  IMAD R5, R5, R8, R5 ;  /* 0x0000000805057224 */ /* 0x000fe200078e0205 */
[----:B--2---:R-:W-:Y:S07]  /*01a0*/  @!P0 BRA `(.L_x_0) ;  /* 0x0000000400dc8947 */ /* 0x004fee0003800000 */
[--C-:B------:R-:W-:Y:S01]  /*01b0*/  IADD3.X R7, PT, PT, R0, R8, R5.reuse, !PT, PT ;  /* 0x0000000800077210 */ /* 0x100fe20007fee405 */
[----:B------:R-:W0:Y:S01]  /*01c0*/  LDCU UR5, c[0x0][0x38c] ;  /* 0x00007180ff0577ac */ /* 0x000e220008000800 */
[----:B------:R-:W-:Y:S02]  /*01d0*/  LOP3.LUT R6, R6, 0xfffffffc, RZ, 0xc0, !PT ;  /* 0xfffffffc06067812 */ /* 0x000fe400078ec0ff */
[----:B------:R-:W-:Y:S01]  /*01e0*/  IADD3 R19, PT, PT, -R9, R0, R5 ;  /* 0x0000000009137210 */ /* 0x000fe20007ffe105 */
[--C-:B------:R-:W-:Y:S01]  /*01f0*/  IMAD.IADD R11, R7, 0x1, -R9.reuse ;  /* 0x00000001070b7824 */ /* 0x100fe200078e0a09 */
[----:B------:R-:W-:Y:S01]  /*0200*/  UMOV UR4, 0x4 ;  /* 0x0000000400047882 */ /* 0x000fe20000000000 */
[----:B------:R-:W-:Y:S01]  /*0210*/  IMAD.IADD R7, R0, 0x1, -R9 ;  /* 0x0000000100077824 */ /* 0x000fe200078e0a09 */
[C---:B------:R-:W-:Y:S01]  /*0220*/  IADD3 R18, PT, PT, R19.reuse, 0x2, RZ ;  /* 0x0000000213127810 */ /* 0x040fe20007ffe0ff */
[----:B------:R-:W-:Y:S02]  /*0230*/  IMAD.MOV R20, RZ, RZ, -R6 ;  /* 0x000000ffff147224 */ /* 0x000fe400078e0a06 */
[----:B------:R-:W-:-:S02]  /*0240*/  VIADD R6, R19, 0x1 ;  /* 0x0000000113067836 */ /* 0x000fc40000000000 */
[----:B------:R-:W-:Y:S02]  /*0250*/  VIADD R17, R19, 0x3 ;  /* 0x0000000313117836 */ /* 0x000fe40000000000 */
[C---:B------:R-:W-:Y:S02]  /*0260*/  VIADD R8, R11.reuse, 0x2 ;  /* 0x000000020b087836 */ /* 0x040fe40000000000 */
[C---:B------:R-:W-:Y:S02]  /*0270*/  VIADD R9, R11.reuse, 0x1 ;  /* 0x000000010b097836 */ /* 0x040fe40000000000 */
[C---:B------:R-:W-:Y:S01]  /*0280*/  VIADD R10, R11.reuse, 0x3 ;  /* 0x000000030b0a7836 */ /* 0x040fe20000000000 */
[----:B------:R-:W-:Y:S01]  /*0290*/  IADD3 R11, PT, PT, R11, 0x4, RZ ;  /* 0x000000040b0b7810 */ /* 0x000fe20007ffe0ff */
[----:B------:R-:W-:Y:S02]  /*02a0*/  VIADD R19, R19, 0x4 ;  /* 0x0000000413137836 */ /* 0x000fe40000000000 */
[----:B0-----:R-:W-:-:S07]  /*02b0*/  VIADD R16, R7, 0x1 ;  /* 0x0000000107107836 */ /* 0x001fce0000000000 */
.L_x_1:
[----:B------:R-:W-:-:S05]  /*02c0*/  VIADD R15, R7, 0x1 ;  /* 0x00000001070f7836 */ /* 0x000fca0000000000 */
[----:B------:R-:W-:-:S04]  /*02d0*/  ISETP.GT.AND P0, PT, R15, R2, PT ;  /* 0x000000020f00720c */ /* 0x000fc80003f04270 */
[----:B------:R-:W-:-:S04]  /*02e0*/  ISETP.GT.OR P0, PT, R4, UR5, P0 ;  /* 0x0000000504007c0c */ /* 0x000fc80008704670 */
[----:B------:R-:W-:-:S13]  /*02f0*/  ISETP.LE.OR P0, PT, R15, R0, P0 ;  /* 0x000000000f00720c */ /* 0x000fda0000703670 */
[----:B------:R-:W0:Y:S01]  /*0300*/  @!P0 LDC.64 R14, c[0x0][0x3a0] ;  /* 0x0000e800ff0e8b82 */ /* 0x000e220000000a00 */
[----:B--2---:R-:W2:Y:S07]  /*0310*/  @!P0 LDG.E.U8 R21, desc[UR6][R12.64+0x1] ;  /* 0x000001060c158981 */ /* 0x004eae000c1e1100 */
[----:B------:R-:W1:Y:S01]  /*0320*/  @!P0 LDC.64 R24, c[0x0][0x3a8] ;  /* 0x0000ea00ff188b82 */ /* 0x000e620000000a00 */
[----:B0-----:R-:W-:-:S04]  /*0330*/  @!P0 IADD3 R14, P1, PT, R16, R14, RZ ;  /* 0x0000000e100e8210 */ /* 0x001fc80007f3e0ff */
[----:B------:R-:W-:-:S05]  /*0340*/  @!P0 LEA.HI.X.SX32 R15, R16, R15, 0x1, P1 ;  /* 0x0000000f100f8211 */ /* 0x000fca00008f0eff */
[----:B------:R-:W2:Y:S01]  /*0350*/  @!P0 LDG.E.U8 R14, desc[UR6][R14.64] ;  /* 0x000000060e0e8981 */ /* 0x000ea2000c1e1100 */
[----:B-1----:R-:W-:-:S04]  /*0360*/  @!P0 IMAD.WIDE R22, R6, 0x4, R24 ;  /* 0x0000000406168825 */ /* 0x002fc800078e0218 */
[----:B------:R-:W-:Y:S01]  /*0370*/  @!P0 IMAD.WIDE R24, R9, 0x4, R24 ;  /* 0x0000000409188825 */ /* 0x000fe200078e0218 */
[----:B------:R-:W3:Y:S04]  /*0380*/  @!P0 LDG.E R26, desc[UR6][R22.64+-0x4] ;  /* 0xfffffc06161a8981 */ /* 0x000ee8000c1e1900 */
[----:B------:R0:W4:Y:S04]  /*0390*/  @!P0 LDG.E R28, desc[UR6][R22.64] ;  /* 0x00000006161c8981 */ /* 0x000128000c1e1900 */
[----:B------:R-:W4:Y:S01]  /*03a0*/  @!P0 LDG.E R27, desc[UR6][R24.64+-0x4] ;  /* 0xfffffc06181b8981 */ /* 0x000f22000c1e1900 */
[----:B------:R-:W-:-:S05]  /*03b0*/  VIADD R29, R7, 0x2 ;  /* 0x00000002071d7836 */ /* 0x000fca0000000000 */
[----:B------:R-:W-:-:S04]  /*03c0*/  ISETP.GT.AND P1, PT, R29, R2, PT ;  /* 0x000000021d00720c */ /* 0x000fc80003f24270 */
[----:B------:R-:W-:-:S04]  /*03d0*/  ISETP.GT.OR P1, PT, R4, UR5, P1 ;  /* 0x0000000504007c0c */ /* 0x000fc80008f24670 */
[----:B------:R-:W-:-:S13]  /*03e0*/  ISETP.LE.OR P1, PT, R29, R0, P1 ;  /* 0x000000001d00720c */ /* 0x000fda0000f23670 */
[----:B0-----:R-:W0:Y:S01]  /*03f0*/  @!P1 LDC.64 R22, c[0x0][0x3a8] ;  /* 0x0000ea00ff169b82 */ /* 0x001e220000000a00 */
[----:B--2---:R-:W-:-:S07]  /*0400*/  ISETP.NE.OR P2, PT, R21, R14, P0 ;  /* 0x0000000e1500720c */ /* 0x004fce0000745670 */
[----:B------:R-:W1:Y:S01]  /*0410*/  @!P1 LDC.64 R14, c[0x0][0x3a0] ;  /* 0x0000e800ff0e9b82 */ /* 0x000e620000000a00 */
[----:B---3--:R-:W-:-:S05]  /*0420*/  @!P0 VIADD R21, R26, 0x1 ;  /* 0x000000011a158836 */ /* 0x008fca0000000000 */
[----:B------:R-:W-:Y:S01]  /*0430*/  @!P2 IMAD.MOV R21, RZ, RZ, R26 ;  /* 0x000000ffff15a224 */ /* 0x000fe200078e021a */
[----:B----4-:R-:W-:-:S04]  /*0440*/  @!P0 VIMNMX R27, PT, PT, R27, R28, PT ;  /* 0x0000001c1b1b8248 */ /* 0x010fc80003fe0100 */
[----:B------:R-:W-:-:S05]  /*0450*/  @!P0 VIADDMNMX R29, R27, 0x1, R21, PT ;  /* 0x000000011b1d8846 */ /* 0x000fca0003800115 */
[----:B------:R2:W-:Y:S01]  /*0460*/  @!P0 STG.E desc[UR6][R24.64], R29 ;  /* 0x0000001d18008986 */ /* 0x0005e2000c101906 */
[----:B------:R-:W-:Y:S01]  /*0470*/  BAR.SYNC.DEFER_BLOCKING 0x0 ;  /* 0x0000000000007b1d */ /* 0x000fe20000010000 */
[----:B-1----:R-:W-:-:S04]  /*0480*/  @!P1 IADD3 R14, P2, PT, R16, R14, RZ ;  /* 0x0000000e100e9210 */ /* 0x002fc80007f5e0ff */
[----:B------:R-:W-:Y:S01]  /*0490*/  @!P1 LEA.HI.X.SX32 R15, R16, R15, 0x1, P2 ;  /* 0x0000000f100f9211 */ /* 0x000fe200010f0eff */
[----:B0-----:R-:W-:-:S04]  /*04a0*/  @!P1 IMAD.WIDE R26, R18, 0x4, R22 ;  /* 0x00000004121a9825 */ /* 0x001fc800078e0216 */
[----:B------:R-:W-:Y:S01]  /*04b0*/  @!P1 IMAD.WIDE R22, R8, 0x4, R22 ;  /* 0x0000000408169825 */ /* 0x000fe200078e0216 */
[----:B------:R-:W3:Y:S04]  /*04c0*/  @!P1 LDG.E.U8 R15, desc[UR6][R14.64+0x1] ;  /* 0x000001060e0f9981 */ /* 0x000ee8000c1e1100 */
[----:B------:R-:W3:Y:S04]  /*04d0*/  @!P1 LDG.E.U8 R28, desc[UR6][R12.64+0x1] ;  /* 0x000001060c1c9981 */ /* 0x000ee8000c1e1100 */
[----:B------:R-:W4:Y:S04]  /*04e0*/  @!P1 LDG.E R21, desc[UR6][R26.64+-0x4] ;  /* 0xfffffc061a159981 */ /* 0x000f28000c1e1900 */
[----:B--2---:R-:W2:Y:S04]  /*04f0*/  @!P1 LDG.E R24, desc[UR6][R22.64+-0x4] ;  /* 0xfffffc0616189981 */ /* 0x004ea8000c1e1900 */
[----:B------:R-:W2:Y:S01]  /*0500*/  @!P1 LDG.E R27, desc[UR6][R26.64] ;  /* 0x000000061a1b9981 */ /* 0x000ea2000c1e1900 */
[----:B------:R-:W-:-:S05]  /*0510*/  VIADD R25, R7, 0x3 ;  /* 0x0000000307197836 */ /* 0x000fca0000000000 */
[----:B------:R-:W-:-:S04]  /*0520*/  ISETP.GT.AND P0, PT, R25, R2, PT ;  /* 0x000000021900720c */ /* 0x000fc80003f04270 */
[----:B------:R-:W-:-:S04]  /*0530*/  ISETP.GT.OR P0, PT, R4, UR5, P0 ;  /* 0x0000000504007c0c */ /* 0x000fc80008704670 */
[----:B------:R-:W-:Y:S02]  /*0540*/  ISETP.LE.OR P0, PT, R25, R0, P0 ;  /* 0x000000001900720c */ /* 0x000fe40000703670 */
[----:B---3--:R-:W-:-:S11]  /*0550*/  ISETP.NE.OR P2, PT, R28, R15, P1 ;  /* 0x0000000f1c00720c */ /* 0x008fd60000f45670 */
[----:B------:R-:W0:Y:S01]  /*0560*/  @!P0 LDC.64 R14, c[0x0][0x3a0] ;  /* 0x0000e800ff0e8b82 */ /* 0x000e220000000a00 */
[----:B----4-:R-:W-:Y:S02]  /*0570*/  @!P1 VIADD R28, R21, 0x1 ;  /* 0x00000001151c9836 */ /* 0x010fe40000000000 */
[----:B------:R-:W-:Y:S01]  /*0580*/  @!P2 IMAD.MOV R28, RZ, RZ, R21 ;  /* 0x000000ffff1ca224 */ /* 0x000fe200078e0215 */
[----:B--2---:R-:W-:-:S04]  /*0590*/  @!P1 VIMNMX R21, PT, PT, R24, R27, PT ;  /* 0x0000001b18159248 */ /* 0x004fc80003fe0100 */
[----:B------:R-:W1:Y:S01]  /*05a0*/  @!P0 LDC.64 R24, c[0x0][0x3a8] ;  /* 0x0000ea00ff188b82 */ /* 0x000e620000000a00 */
[----:B------:R-:W-:-:S05]  /*05b0*/  @!P1 VIADDMNMX R29, R21, 0x1, R28, PT ;  /* 0x00000001151d9846 */ /* 0x000fca000380011c */
[----:B------:R2:W-:Y:S02]  /*05c0*/  @!P1 STG.E desc[UR6][R22.64], R29 ;  /* 0x0000001d16009986 */ /* 0x0005e4000c101906 */
[----:B------:R-:W-:Y:S01]  /*05d0*/  BAR.SYNC.DEFER_BLOCKING 0x0 ;  /* 0x0000000000007b1d */ /* 0x000fe20000010000 */
[----:B0-----:R-:W-:-:S04]  /*05e0*/  @!P0 IADD3 R14, P2, PT, R16, R14, RZ ;  /* 0x0000000e100e8210 */ /* 0x001fc80007f5e0ff */
[----:B------:R-:W-:Y:S01]  /*05f0*/  @!P0 LEA.HI.X.SX32 R15, R16, R15, 0x1, P2 ;  /* 0x0000000f100f8211 */ /* 0x000fe200010f0eff */
[----:B-1----:R-:W-:-:S05]  /*0600*/  @!P0 IMAD.WIDE R26, R17, 0x4, R24 ;  /* 0x00000004111a8825 */ /* 0x002fca00078e0218 */
[----:B------:R-:W3:Y:S04]  /*0610*/  @!P0 LDG.E.U8 R15, desc[UR6][R14.64+0x2] ;  /* 0x000002060e0f8981 */ /* 0x000ee8000c1e1100 */
[----:B------:R-:W3:Y:S01]  /*0620*/  @!P0 LDG.E.U8 R28, desc[UR6][R12.64+0x1] ;  /* 0x000001060c1c8981 */ /* 0x000ee2000c1e1100 */
[----:B------:R-:W-:-:S03]  /*0630*/  @!P0 IMAD.WIDE R24, R10, 0x4, R24 ;  /* 0x000000040a188825 */ /* 0x000fc600078e0218 */
[----:B------:R-:W4:Y:S04]  /*0640*/  @!P0 LDG.E R21, desc[UR6][R26.64+-0x4] ;  /* 0xfffffc061a158981 */ /* 0x000f28000c1e1900 */
[----:B--2---:R-:W2:Y:S04]  /*0650*/  @!P0 LDG.E R22, desc[UR6][R24.64+-0x4] ;  /* 0xfffffc0618168981 */ /* 0x004ea8000c1e1900 */
[----:B------:R-:W2:Y:S01]  /*0660*/  @!P0 LDG.E R27, desc[UR6][R26.64] ;  /* 0x000000061a1b8981 */ /* 0x000ea2000c1e1900 */
[----:B------:R-:W-:-:S04]  /*0670*/  IADD3 R7, PT, PT, R7, 0x4, RZ ;  /* 0x0000000407077810 */ /* 0x000fc80007ffe0ff */
        /* <DEDUP_REMOVED lines=19> */
[----:B------:R-:W5:Y:S04]  /*07b0*/  @!P1 LDG.E R14, desc[UR6][R22.64+-0x4] ;  /* 0xfffffc06160e9981 */ /* 0x000f68000c1e1900 */
[----:B------:R-:W5:Y:S01]  /*07c0*/  @!P1 LDG.E R27, desc[UR6][R26.64] ;  /* 0x000000061a1b9981 */ /* 0x000f62000c1e1900 */
[----:B------:R-:W-:Y:S01]  /*07d0*/  VIADD R20, R20, 0x4 ;  /* 0x0000000414147836 */ /* 0x000fe20000000000 */
[----:B------:R-:W-:Y:S01]  /*07e0*/  UIADD3 UR4, UPT, UPT, UR4, 0x4, URZ ;  /* 0x0000000404047890 */ /* 0x000fe2000fffe0ff */
[----:B------:R-:W-:Y:S01]  /*07f0*/  VIADD R6, R6, 0x4 ;  /* 0x0000000406067836 */ /* 0x000fe20000000000 */
[----:B------:R-:W-:Y:S01]  /*0800*/  IADD3 R9, PT, PT, R9, 0x4, RZ ;  /* 0x0000000409097810 */ /* 0x000fe20007ffe0ff */
[----:B------:R-:W-:Y:S01]  /*0810*/  VIADD R18, R18, 0x4 ;  /* 0x0000000412127836 */ /* 0x000fe20000000000 */
[----:B------:R-:W-:Y:S01]  /*0820*/  IADD3 R16, PT, PT, R16, 0x4, RZ ;  /* 0x0000000410107810 */ /* 0x000fe20007ffe0ff */
[----:B------:R-:W-:-:S02]  /*0830*/  VIADD R8, R8, 0x4 ;  /* 0x0000000408087836 */ /* 0x000fc40000000000 */
[----:B------:R-:W-:Y:S02]  /*0840*/  VIADD R17, R17, 0x4 ;  /* 0x0000000411117836 */ /* 0x000fe40000000000 */
[----:B------:R-:W-:Y:S02]  /*0850*/  VIADD R10, R10, 0x4 ;  /* 0x000000040a0a7836 */ /* 0x000fe40000000000 */
[----:B------:R-:W-:Y:S02]  /*0860*/  VIADD R19, R19, 0x4 ;  /* 0x0000000413137836 */ /* 0x000fe40000000000 */
[----:B------:R-:W-:Y:S01]  /*0870*/  VIADD R11, R11, 0x4 ;  /* 0x000000040b0b7836 */ /* 0x000fe20000000000 */
[----:B---3--:R-:W-:Y:S01]  /*0880*/  ISETP.NE.OR P0, PT, R28, R15, P1 ;  /* 0x0000000f1c00720c */ /* 0x008fe20000f05670 */
[----:B----4-:R-:W-:-:S12]  /*0890*/  @!P1 VIADD R28, R21, 0x1 ;  /* 0x00000001151c9836 */ /* 0x010fd80000000000 */
[----:B------:R-:W-:Y:S01]  /*08a0*/  @!P0 IMAD.MOV R28, RZ, RZ, R21 ;  /* 0x000000ffff1c8224 */ /* 0x000fe200078e0215 */
[----:B------:R-:W-:Y:S02]  /*08b0*/  ISETP.NE.AND P0, PT, R20, RZ, PT ;  /* 0x000000ff1400720c */ /* 0x000fe40003f05270 */
[----:B-----5:R-:W-:-:S04]  /*08c0*/  @!P1 VIMNMX R21, PT, PT, R14, R27, PT ;  /* 0x0000001b0e159248 */ /* 0x020fc80003fe0100 */
[----:B------:R-:W-:-:S05]  /*08d0*/  @!P1 VIADDMNMX R21, R21, 0x1, R28, PT ;  /* 0x0000000115159846 */ /* 0x000fca000380011c */
[----:B------:R2:W-:Y:S01]  /*08e0*/  @!P1 STG.E desc[UR6][R22.64], R21 ;  /* 0x0000001516009986 */ /* 0x0005e2000c101906 */
[----:B------:R-:W-:Y:S06]  /*08f0*/  BAR.SYNC.DEFER_BLOCKING 0x0 ;  /* 0x0000000000007b1d */ /* 0x000fec0000010000 */
[----:B------:R-:W-:Y:S05]  /*0900*/  @P0 BRA `(.L_x_1) ;  /* 0xfffffff8006c0947 */ /* 0x000fea000383ffff */
[----:B------:R-:W-:-:S12]  /*0910*/  UIADD3 UR4, UPT, UPT, UR4, -0x2, URZ ;  /* 0xfffffffe04047890 */ /* 0x000fd8000fffe0ff */
.L_x_0:
[----:B------:R-:W-:-:S13]  /*0920*/  ISETP.NE.AND P0, PT, R3, RZ, PT ;  /* 0x000000ff0300720c */ /* 0x000fda0003f05270 */
[----:B------:R-:W-:Y:S05]  /*0930*/  @!P0 EXIT ;  /* 0x000000000000894d */ /* 0x000fea0003800000 */
[----:B------:R-:W0:Y:S01]  /*0940*/  S2R R9, SR_TID.X ;  /* 0x0000000000097919 */ /* 0x000e220000002100 */
[----:B------:R-:W1:Y:S01]  /*0950*/  LDCU UR5, c[0x0][0x390] ;  /* 0x00007200ff0577ac */ /* 0x000e620008000800 */
[----:B------:R-:W-:Y:S02]  /*0960*/  VIADD R6, R0, UR4 ;  /* 0x0000000400067c36 */ /* 0x000fe40008000000 */
[----:B------:R-:W-:Y:S01]  /*0970*/  IMAD.MOV R14, RZ, RZ, -R3 ;  /* 0x000000ffff0e7224 */ /* 0x000fe200078e0a03 */
[----:B------:R-:W3:Y:S01]  /*0980*/  LDCU UR8, c[0x0][0x38c] ;  /* 0x00007180ff0877ac */ /* 0x000ee20008000800 */
[----:B-1----:R-:W-:Y:S01]  /*0990*/  IMAD R7, R4, UR5, R4 ;  /* 0x0000000504077c24 */ /* 0x002fe2000f8e0204 */
[----:B0-----:R-:W-:Y:S01]  /*09a0*/  LOP3.LUT R11, RZ, R9, RZ, 0x33, !PT ;  /* 0x00000009ff0b7212 */ /* 0x001fe200078e33ff */
[----:B------:R-:W-:-:S03]  /*09b0*/  IMAD.IADD R10, R6, 0x1, -R9 ;  /* 0x00000001060a7824 */ /* 0x000fc600078e0a09 */
[CC--:B------:R-:W-:Y:S01]  /*09c0*/  IADD3 R5, PT, PT, R11.reuse, R6.reuse, R5 ;  /* 0x000000060b057210 */ /* 0x0c0fe20007ffe005 */
[----:B------:R-:W-:Y:S01]  /*09d0*/  VIADD R3, R10, 0xffffffff ;  /* 0xffffffff0a037836 */ /* 0x000fe20000000000 */
[----:B---3--:R-:W-:-:S07]  /*09e0*/  IADD3 R11, PT, PT, R11, R6, R7 ;  /* 0x000000060b0b7210 */ /* 0x008fce0007ffe007 */
.L_x_2:
[----:B------:R-:W-:-:S05]  /*09f0*/  VIADD R7, R10, 0xffffffff ;  /* 0xffffffff0a077836 */ /* 0x000fca0000000000 */
[----:B------:R-:W-:-:S04]  /*0a00*/  ISETP.GT.AND P0, PT, R7, R2, PT ;  /* 0x000000020700720c */ /* 0x000fc80003f04270 */
[----:B------:R-:W-:-:S04]  /*0a10*/  ISETP.GT.OR P0, PT, R4, UR8, P0 ;  /* 0x0000000804007c0c */ /* 0x000fc80008704670 */
[----:B------:R-:W-:-:S13]  /*0a20*/  ISETP.LE.OR P0, PT, R7, R0, P0 ;  /* 0x000000000700720c */ /* 0x000fda0000703670 */
[----:B------:R-:W0:Y:S01]  /*0a30*/  @!P0 LDC.64 R16, c[0x0][0x3a0] ;  /* 0x0000e800ff108b82 */ /* 0x000e220000000a00 */
[----:B------:R-:W3:Y:S07]  /*0a40*/  @!P0 LDG.E.U8 R15, desc[UR6][R12.64+0x1] ;  /* 0x000001060c0f8981 */ /* 0x000eee000c1e1100 */
[----:B------:R-:W1:Y:S01]  /*0a50*/  @!P0 LDC.64 R6, c[0x0][0x3a8] ;  /* 0x0000ea00ff068b82 */ /* 0x000e620000000a00 */
[----:B0-----:R-:W-:-:S04]  /*0a60*/  @!P0 IADD3 R16, P1, PT, R3, R16, RZ ;  /* 0x0000001003108210 */ /* 0x001fc80007f3e0ff */
[----:B------:R-:W-:-:S05]  /*0a70*/  @!P0 LEA.HI.X.SX32 R17, R3, R17, 0x1, P1 ;  /* 0x0000001103118211 */ /* 0x000fca00008f0eff */
[----:B------:R-:W3:Y:S01]  /*0a80*/  @!P0 LDG.E.U8 R16, desc[UR6][R16.64] ;  /* 0x0000000610108981 */ /* 0x000ee2000c1e1100 */
[----:B-1----:R-:W-:-:S04]  /*0a90*/  @!P0 IMAD.WIDE R8, R5, 0x4, R6 ;  /* 0x0000000405088825 */ /* 0x002fc800078e0206 */
[----:B------:R-:W-:Y:S01]  /*0aa0*/  @!P0 IMAD.WIDE R6, R11, 0x4, R6 ;  /* 0x000000040b068825 */ /* 0x000fe200078e0206 */
[----:B------:R-:W4:Y:S04]  /*0ab0*/  @!P0 LDG.E R20, desc[UR6][R8.64+-0x4] ;  /* 0xfffffc0608148981 */ /* 0x000f28000c1e1900 */
[----:B------:R-:W5:Y:S04]  /*0ac0*/  @!P0 LDG.E R19, desc[UR6][R8.64] ;  /* 0x0000000608138981 */ /* 0x000f68000c1e1900 */
[----:B------:R-:W5:Y:S01]  /*0ad0*/  @!P0 LDG.E R18, desc[UR6][R6.64+-0x4] ;  /* 0xfffffc0606128981 */ /* 0x000f62000c1e1900 */
[----:B------:R-:W-:-:S02]  /*0ae0*/  VIADD R14, R14, 0x1 ;  /* 0x000000010e0e7836 */ /* 0x000fc40000000000 */
[----:B------:R-:W-:Y:S02]  /*0af0*/  VIADD R10, R10, 0x1 ;  /* 0x000000010a0a7836 */ /* 0x000fe40000000000 */
[----:B------:R-:W-:Y:S02]  /*0b00*/  VIADD R5, R5, 0x1 ;  /* 0x0000000105057836 */ /* 0x000fe40000000000 */
[----:B------:R-:W-:Y:S02]  /*0b10*/  VIADD R11, R11, 0x1 ;  /* 0x000000010b0b7836 */ /* 0x000fe40000000000 */
[----:B------:R-:W-:Y:S01]  /*0b20*/  VIADD R3, R3, 0x1 ;  /* 0x0000000103037836 */ /* 0x000fe20000000000 */
[----:B---3--:R-:W-:Y:S01]  /*0b30*/  ISETP.NE.OR P1, PT, R15, R16, P0 ;  /* 0x000000100f00720c */ /* 0x008fe20000725670 */
[----:B----4-:R-:W-:-:S12]  /*0b40*/  @!P0 VIADD R15, R20, 0x1 ;  /* 0x00000001140f8836 */ /* 0x010fd80000000000 */
[----:B------:R-:W-:Y:S02]  /*0b50*/  @!P1 IADD3 R15, PT, PT, R20, RZ, RZ ;  /* 0x000000ff140f9210 */ /* 0x000fe40007ffe0ff */
[----:B-----5:R-:W-:-:S04]  /*0b60*/  @!P0 VIMNMX R18, PT, PT, R18, R19, PT ;  /* 0x0000001312128248 */ /* 0x020fc80003fe0100 */
[----:B------:R-:W-:-:S05]  /*0b70*/  @!P0 VIADDMNMX R15, R18, 0x1, R15, PT ;  /* 0x00000001120f8846 */ /* 0x000fca000380010f */
[----:B------:R0:W-:Y:S01]  /*0b80*/  @!P0 STG.E desc[UR6][R6.64], R15 ;  /* 0x0000000f06008986 */ /* 0x0001e2000c101906 */
[----:B------:R-:W-:Y:S01]  /*0b90*/  BAR.SYNC.DEFER_BLOCKING 0x0 ;  /* 0x0000000000007b1d */ /* 0x000fe20000010000 */
[----:B------:R-:W-:-:S13]  /*0ba0*/  ISETP.NE.AND P0, PT, R14, RZ, PT ;  /* 0x000000ff0e00720c */ /* 0x000fda0003f05270 */
[----:B0-----:R-:W-:Y:S05]  /*0bb0*/  @P0 BRA `(.L_x_2) ;  /* 0xfffffffc008c0947 */ /* 0x001fea000383ffff */
[----:B------:R-:W-:Y:S05]  /*0bc0*/  EXIT ;  /* 0x000000000000794d */ /* 0x000fea0003800000 */
.L_x_3:
[----:B------:R-:W-:-:S00]  /*0bd0*/  BRA `(.L_x_3) ;  /* 0xfffffffc00fc7947 */ /* 0x000fc0000383ffff */
[----:B------:R-:W-:-:S00]  /*0be0*/  NOP ;  /* 0x0000000000007918 */ /* 0x000fc00000000000 */
        /* <DEDUP_REMOVED lines=9> */
.L_x_12:


//--------------------- .text._Z16InicializaMatriziiPi --------------------------
	.section	.text._Z16InicializaMatriziiPi,"ax",@progbits
	.align	128
        .global         _Z16InicializaMatriziiPi
        .type           _Z16InicializaMatriziiPi,@function
        .size           _Z16InicializaMatriziiPi,(.L_x_13 - _Z16InicializaMatriziiPi)
        .other          _Z16InicializaMatriziiPi,@"STO_CUDA_ENTRY STV_DEFAULT"
_Z16InicializaMatriziiPi:
.text._Z16InicializaMatriziiPi:
[----:B------:R-:W-:Y:S01]  /*0000*/  LDC R1, c[0x0][0x37c] ;  /* 0x0000df00ff017b82 */ /* 0x000fe20000000800 */
[----:B------:R-:W0:Y:S01]  /*0010*/  LDCU.64 UR6, c[0x0][0x380] ;  /* 0x00007000ff0677ac */ /* 0x000e220008000a00 */
[----:B------:R-:W1:Y:S01]  /*0020*/  LDCU.64 UR10, c[0x0][0x358] ;  /* 0x00006b00ff0a77ac */ /* 0x000e620008000a00 */
[----:B0-----:R-:W-:Y:S02]  /*0030*/  UIADD3 UR4, UPT, UPT, UR7, 0x1, URZ ;  /* 0x0000000107047890 */ /* 0x001fe4000fffe0ff */
[----:B------:R-:W-:Y:S01]  /*0040*/  ISETP.LE.AND P1, PT, RZ, UR7, PT ;  /* 0x00000007ff007c0c */ /* 0x000fe2000bf23270 */
[----:B------:R-:W-:-:S04]  /*0050*/  UIMAD UR5, UR7, UR6, UR6 ;  /* 0x00000006070572a4 */ /* 0x000fc8000f8e0206 */
[----:B------:R-:W-:-:S04]  /*0060*/  UIADD3 UR5, UPT, UPT, UR4, UR5, URZ ;  /* 0x0000000504057290 */ /* 0x000fc8000fffe0ff */
[----:B------:R-:W-:-:S09]  /*0070*/  UISETP.GE.AND UP0, UPT, UR5, 0x1, UPT ;  /* 0x000000010500788c */ /* 0x000fd2000bf06270 */
[----:B-1----:R-:W-:Y:S05]  /*0080*/  BRA.U !UP0, `(.L_x_4) ;  /* 0x0000000108247547 */ /* 0x002fea000b800000 */
[----:B------:R-:W0:Y:S01]  /*0090*/  LDC.64 R4, c[0x0][0x388] ;  /* 0x0000e200ff047b82 */ /* 0x000e220000000a00 */
[----:B------:R-:W-:Y:S02]  /*00a0*/  IMAD.MOV.U32 R7, RZ, RZ, RZ ;  /* 0x000000ffff077224 */ /* 0x000fe400078e00ff */
[----:B------:R-:W-:-:S07]  /*00b0*/  IMAD.MOV.U32 R9, RZ, RZ, RZ ;  /* 0x000000ffff097224 */ /* 0x000fce00078e00ff */
.L_x_5:
[C---:B0-----:R-:W-:Y:S01]  /*00c0*/  IMAD.WIDE R2, R9.reuse, 0x4, R4 ;  /* 0x0000000409027825 */ /* 0x041fe200078e0204 */
[----:B------:R-:W-:-:S04]  /*00d0*/  IADD3 R9, PT, PT, R9, UR4, RZ ;  /* 0x0000000409097c10 */ /* 0x000fc8000fffe0ff */
[----:B------:R-:W-:Y:S01]  /*00e0*/  ISETP.GE.AND P0, PT, R9, UR5, PT ;  /* 0x0000000509007c0c */ /* 0x000fe2000bf06270 */
[----:B------:R0:W-:Y:S02]  /*00f0*/  STG.E desc[UR10][R2.64], R7 ;  /* 0x0000000702007986 */ /* 0x0001e4000c10190a */
[----:B0-----:R-:W-:-:S10]  /*0100*/  VIADD R7, R7, 0x1 ;  /* 0x0000000107077836 */ /* 0x001fd40000000000 */
[----:B------:R-:W-:Y:S05]  /*0110*/  @!P0 BRA `(.L_x_5) ;  /* 0xfffffffc00e88947 */ /* 0x000fea000383ffff */
.L_x_4:
[----:B------:R-:W-:Y:S05]  /*0120*/  @!P1 EXIT ;  /* 0x000000000000994d */ /* 0x000fea0003800000 */
[----:B------:R-:W-:Y:S01]  /*0130*/  UISETP.GE.U32.AND UP0, UPT, UR7, 0xf, UPT ;  /* 0x0000000f0700788c */ /* 0x000fe2000bf06070 */
[----:B------:R-:W-:Y:S01]  /*0140*/  IMAD.MOV.U32 R0, RZ, RZ, RZ ;  /* 0x000000ffff007224 */ /* 0x000fe200078e00ff */
[----:B------:R-:W-:-:S06]  /*0150*/  ULOP3.LUT UR8, UR4, 0xf, URZ, 0xc0, !UPT ;  /* 0x0000000f04087892 */ /* 0x000fcc000f8ec0ff */
[----:B------:R-:W-:Y:S01]  /*0160*/  ISETP.NE.AND P1, PT, RZ, UR8, PT ;  /* 0x00000008ff007c0c */ /* 0x000fe2000bf25270 */
[----:B------:R-:W-:-:S12]  /*0170*/  BRA.U !UP0, `(.L_x_6) ;  /* 0x0000000108b87547 */ /* 0x000fd8000b800000 */
[----:B------:R-:W0:Y:S01]  /*0180*/  LDCU.64 UR6, c[0x0][0x388] ;  /* 0x00007100ff0677ac */ /* 0x000e220008000a00 */
[----:B------:R-:W-:Y:S01]  /*0190*/  HFMA2 R5, -RZ, RZ, 0, 0 ;  /* 0x00000000ff057431 */ /* 0x000fe200000001ff */
[----:B------:R-:W-:-:S06]  /*01a0*/  ULOP3.LUT UR9, UR4, 0x7ffffff0, URZ, 0xc0, !UPT ;  /* 0x7ffffff004097892 */ /* 0x000fcc000f8ec0ff */
[----:B------:R-:W-:Y:S01]  /*01b0*/  IMAD.U32 R0, RZ, RZ, UR9 ;  /* 0x00000009ff007e24 */ /* 0x000fe2000f8e00ff */
[----:B0-----:R-:W-:-:S04]  /*01c0*/  UIADD3 UR5, UP0, UPT, UR6, 0x20, URZ ;  /* 0x0000002006057890 */ /* 0x001fc8000ff1e0ff */
[----:B------:R-:W-:Y:S02]  /*01d0*/  UIADD3.X UR6, UPT, UPT, URZ, UR7, URZ, UP0, !UPT ;  /* 0x00000007ff067290 */ /* 0x000fe400087fe4ff */
[----:B------:R-:W-:-:S04]  /*01e0*/  MOV R4, UR5 ;  /* 0x0000000500047c02 */ /* 0x000fc80008000f00 */
[----:B------:R-:W-:-:S07]  /*01f0*/  IMAD.U32 R17, RZ, RZ, UR6 ;  /* 0x00000006ff117e24 */ /* 0x000fce000f8e00ff */
.L_x_7:
[----:B0-----:R-:W-:Y:S01]  /*0200*/  MOV R2, R4 ;  /* 0x0000000400027202 */ /* 0x001fe20000000f00 */
[----:B------:R-:W-:Y:S01]  /*0210*/  IMAD.MOV.U32 R3, RZ, RZ, R17 ;  /* 0x000000ffff037224 */ /* 0x000fe200078e0011 */
[C---:B------:R-:W-:Y:S01]  /*0220*/  IADD3 R7, PT, PT, R5.reuse, 0x1, RZ ;  /* 0x0000000105077810 */ /* 0x040fe20007ffe0ff */
[C---:B------:R-:W-:Y:S01]  /*0230*/  VIADD R9, R5.reuse, 0x2 ;  /* 0x0000000205097836 */ /* 0x040fe20000000000 */
[C---:B------:R-:W-:Y:S01]  /*0240*/  IADD3 R11, PT, PT, R5.reuse, 0x3, RZ ;  /* 0x00000003050b7810 */ /* 0x040fe20007ffe0ff */
[C---:B------:R-:W-:Y:S01]  /*0250*/  VIADD R13, R5.reuse, 0x4 ;  /* 0x00000004050d7836 */ /* 0x040fe20000000000 */
[C---:B------:R-:W-:Y:S01]  /*0260*/  IADD3 R15, PT, PT, R5.reuse, 0x5, RZ ;  /* 0x00000005050f7810 */ /* 0x040fe20007ffe0ff */
[----:B------:R0:W-:Y:S01]  /*0270*/  STG.E desc[UR10][R2.64+-0x1c], R7 ;  /* 0xffffe40702007986 */ /* 0x0001e2000c10190a */
[C---:B------:R-:W-:Y:S01]  /*0280*/  VIADD R17, R5.reuse, 0x6 ;  /* 0x0000000605117836 */ /* 0x040fe20000000000 */
[C---:B------:R-:W-:Y:S01]  /*0290*/  IADD3 R19, PT, PT, R5.reuse, 0x7, RZ ;  /* 0x0000000705137810 */ /* 0x040fe20007ffe0ff */
[C---:B------:R-:W-:Y:S01]  /*02a0*/  VIADD R21, R5.reuse, 0x8 ;  /* 0x0000000805157836 */ /* 0x040fe20000000000 */
[----:B------:R1:W-:Y:S01]  /*02b0*/  STG.E desc[UR10][R2.64+-0x18], R9 ;  /* 0xffffe80902007986 */ /* 0x0003e2000c10190a */
[C---:B------:R-:W-:Y:S01]  /*02c0*/  IADD3 R23, PT, PT, R5.reuse, 0x9, RZ ;  /* 0x0000000905177810 */ /* 0x040fe20007ffe0ff */
[C---:B------:R-:W-:Y:S01]  /*02d0*/  VIADD R25, R5.reuse, 0xa ;  /* 0x0000000a05197836 */ /* 0x040fe20000000000 */
[----:B------:R-:W-:Y:S01]  /*02e0*/  IADD3 R4, P2, PT, R2, 0x40, RZ ;  /* 0x0000004002047810 */ /* 0x000fe20007f5e0ff */
[----:B------:R2:W-:Y:S04]  /*02f0*/  STG.E desc[UR10][R2.64+-0x14], R11 ;  /* 0xffffec0b02007986 */ /* 0x0005e8000c10190a */
[----:B------:R3:W-:Y:S01]  /*0300*/  STG.E desc[UR10][R2.64+-0x10], R13 ;  /* 0xfffff00d02007986 */ /* 0x0007e2000c10190a */
[----:B0-----:R-:W-:-:S03]  /*0310*/  IADD3 R7, PT, PT, R5, 0xb, RZ ;  /* 0x0000000b05077810 */ /* 0x001fc60007ffe0ff */
[----:B------:R0:W-:Y:S01]  /*0320*/  STG.E desc[UR10][R2.64+-0xc], R15 ;  /* 0xfffff40f02007986 */ /* 0x0001e2000c10190a */
[C---:B-1----:R-:W-:Y:S01]  /*0330*/  VIADD R9, R5.reuse, 0xc ;  /* 0x0000000c05097836 */ /* 0x042fe20000000000 */
[C---:B--2---:R-:W-:Y:S02]  /*0340*/  IADD3 R11, PT, PT, R5.reuse, 0xd, RZ ;  /* 0x0000000d050b7810 */ /* 0x044fe40007ffe0ff */
[----:B------:R1:W-:Y:S01]  /*0350*/  STG.E desc[UR10][R2.64+-0x20], R5 ;  /* 0xffffe00502007986 */ /* 0x0003e2000c10190a */
[----:B---3--:R-:W-:-:S03]  /*0360*/  VIADD R13, R5, 0xe ;  /* 0x0000000e050d7836 */ /* 0x008fc60000000000 */
[----:B------:R2:W-:Y:S01]  /*0370*/  STG.E desc[UR10][R2.64+-0x8], R17 ;  /* 0xfffff81102007986 */ /* 0x0005e2000c10190a */
[----:B0-----:R-:W-:-:S03]  /*0380*/  IADD3 R15, PT, PT, R5, 0xf, RZ ;  /* 0x0000000f050f7810 */ /* 0x001fc60007ffe0ff */
[----:B------:R0:W-:Y:S01]  /*0390*/  STG.E desc[UR10][R2.64+-0x4], R19 ;  /* 0xfffffc1302007986 */ /* 0x0001e2000c10190a */
[----:B-1----:R-:W-:-:S03]  /*03a0*/  VIADD R5, R5, 0x10 ;  /* 0x0000001005057836 */ /* 0x002fc60000000000 */
[----:B------:R0:W-:Y:S01]  /*03b0*/  STG.E desc[UR10][R2.64], R21 ;  /* 0x0000001502007986 */ /* 0x0001e2000c10190a */
[----:B--2---:R-:W-:-:S03]  /*03c0*/  IADD3.X R17, PT, PT, RZ, R3, RZ, P2, !PT ;  /* 0x00000003ff117210 */ /* 0x004fc600017fe4ff */
[----:B------:R0:W-:Y:S01]  /*03d0*/  STG.E desc[UR10][R2.64+0x4], R23 ;  /* 0x0000041702007986 */ /* 0x0001e2000c10190a */
[----:B------:R-:W-:-:S03]  /*03e0*/  ISETP.NE.AND P0, PT, R5, R0, PT ;  /* 0x000000000500720c */ /* 0x000fc60003f05270 */
[----:B------:R0:W-:Y:S04]  /*03f0*/  STG.E desc[UR10][R2.64+0x8], R25 ;  /* 0x0000081902007986 */ /* 0x0001e8000c10190a */
[----:B------:R0:W-:Y:S04]  /*0400*/  STG.E desc[UR10][R2.64+0xc], R7 ;  /* 0x00000c0702007986 */ /* 0x0001e8000c10190a */
[----:B------:R0:W-:Y:S04]  /*0410*/  STG.E desc[UR10][R2.64+0x10], R9 ;  /* 0x0000100902007986 */ /* 0x0001e8000c10190a */
[----:B------:R0:W-:Y:S04]  /*0420*/  STG.E desc[UR10][R2.64+0x14], R11 ;  /* 0x0000140b02007986 */ /* 0x0001e8000c10190a */
[----:B------:R0:W-:Y:S04]  /*0430*/  STG.E desc[UR10][R2.64+0x18], R13 ;  /* 0x0000180d02007986 */ /* 0x0001e8000c10190a */
[----:B------:R0:W-:Y:S01]  /*0440*/  STG.E desc[UR10][R2.64+0x1c], R15 ;  /* 0x00001c0f02007986 */ /* 0x0001e2000c10190a */
[----:B------:R-:W-:Y:S05]  /*0450*/  @P0 BRA `(.L_x_7) ;  /* 0xfffffffc00680947 */ /* 0x000fea000383ffff */
.L_x_6:
[----:B------:R-:W-:Y:S05]  /*0460*/  @!P1 EXIT ;  /* 0x000000000000994d */ /* 0x000fea0003800000 */
[----:B------:R-:W-:Y:S02]  /*0470*/  UISETP.GE.U32.AND UP0, UPT, UR8, 0x8, UPT ;  /* 0x000000080800788c */ /* 0x000fe4000bf06070 */
[----:B------:R-:W-:-:S06]  /*0480*/  ULOP3.LUT UR5, UR4, 0x7, URZ, 0xc0, !UPT ;  /* 0x0000000704057892 */ /* 0x000fcc000f8ec0ff */
[----:B------:R-:W-:Y:S01]  /*0490*/  ISETP.NE.AND P0, PT, RZ, UR5, PT ;  /* 0x00000005ff007c0c */ /* 0x000fe2000bf05270 */
[----:B------:R-:W-:-:S12]  /*04a0*/  BRA.U !UP0, `(.L_x_8) ;  /* 0x0000000108487547 */ /* 0x000fd8000b800000 */
[----:B0-----:R-:W0:Y:S01]  /*04b0*/  LDC.64 R2, c[0x0][0x388] ;  /* 0x0000e200ff027b82 */ /* 0x001e220000000a00 */
[C---:B------:R-:W-:Y:S01]  /*04c0*/  VIADD R5, R0.reuse, 0x1 ;  /* 0x0000000100057836 */ /* 0x040fe20000000000 */
[C---:B------:R-:W-:Y:S01]  /*04d0*/  IADD3 R7, PT, PT, R0.reuse, 0x2, RZ ;  /* 0x0000000200077810 */ /* 0x040fe20007ffe0ff */
[C---:B------:R-:W-:Y:S01]  /*04e0*/  VIADD R9, R0.reuse, 0x3 ;  /* 0x0000000300097836 */ /* 0x040fe20000000000 */
[C---:B------:R-:W-:Y:S01]  /*04f0*/  IADD3 R11, PT, PT, R0.reuse, 0x4, RZ ;  /* 0x00000004000b7810 */ /* 0x040fe20007ffe0ff */
[C---:B------:R-:W-:Y:S01]  /*0500*/  VIADD R13, R0.reuse, 0x5 ;  /* 0x00000005000d7836 */ /* 0x040fe20000000000 */
[C---:B------:R-:W-:Y:S01]  /*0510*/  IADD3 R15, PT, PT, R0.reuse, 0x6, RZ ;  /* 0x00000006000f7810 */ /* 0x040fe20007ffe0ff */
[C---:B------:R-:W-:Y:S02]  /*0520*/  VIADD R17, R0.reuse, 0x7 ;  /* 0x0000000700117836 */ /* 0x040fe40000000000 */
[----:B0-----:R-:W-:-:S05]  /*0530*/  IMAD.WIDE.U32 R2, R0, 0x4, R2 ;  /* 0x0000000400027825 */ /* 0x001fca00078e0002 */
[----:B------:R-:W-:Y:S04]  /*0540*/  STG.E desc[UR10][R2.64+0x4], R5 ;  /* 0x0000040502007986 */ /* 0x000fe8000c10190a */
[----:B------:R-:W-:Y:S04]  /*0550*/  STG.E desc[UR10][R2.64+0x8], R7 ;  /* 0x0000080702007986 */ /* 0x000fe8000c10190a */
[----:B------:R-:W-:Y:S04]  /*0560*/  STG.E desc[UR10][R2.64+0xc], R9 ;  /* 0x00000c0902007986 */ /* 0x000fe8000c10190a */
[----:B------:R-:W-:Y:S04]  /*0570*/  STG.E desc[UR10][R2.64+0x10], R11 ;  /* 0x0000100b02007986 */ /* 0x000fe8000c10190a */
[----:B------:R-:W-:Y:S04]  /*0580*/  STG.E desc[UR10][R2.64+0x14], R13 ;  /* 0x0000140d02007986 */ /* 0x000fe8000c10190a */
[----:B------:R-:W-:Y:S04]  /*0590*/  STG.E desc[UR10][R2.64+0x18], R15 ;  /* 0x0000180f02007986 */ /* 0x000fe8000c10190a */
[----:B------:R-:W-:Y:S04]  /*05a0*/  STG.E desc[UR10][R2.64+0x1c], R17 ;  /* 0x00001c1102007986 */ /* 0x000fe8000c10190a */
[----:B------:R0:W-:Y:S02]  /*05b0*/  STG.E desc[UR10][R2.64], R0 ;  /* 0x0000000002007986 */ /* 0x0001e4000c10190a */
[----:B0-----:R-:W-:-:S07]  /*05c0*/  IADD3 R0, PT, PT, R0, 0x8, RZ ;  /* 0x0000000800007810 */ /* 0x001fce0007ffe0ff */
.L_x_8:
        /* <DEDUP_REMOVED lines=8> */
[C---:B------:R-:W-:Y:S02]  /*0650*/  VIADD R9, R0.reuse, 0x3 ;  /* 0x0000000300097836 */ /* 0x040fe40000000000 */
[----:B0-----:R-:W-:-:S05]  /*0660*/  IMAD.WIDE.U32 R2, R0, 0x4, R2 ;  /* 0x0000000400027825 */ /* 0x001fca00078e0002 */
[----:B------:R-:W-:Y:S04]  /*0670*/  STG.E desc[UR10][R2.64+0x4], R5 ;  /* 0x0000040502007986 */ /* 0x000fe8000c10190a */
[----:B------:R-:W-:Y:S04]  /*0680*/  STG.E desc[UR10][R2.64+0x8], R7 ;  /* 0x0000080702007986 */ /* 0x000fe8000c10190a */
[----:B------:R-:W-:Y:S04]  /*0690*/  STG.E desc[UR10][R2.64+0xc], R9 ;  /* 0x00000c0902007986 */ /* 0x000fe8000c10190a */
[----:B------:R0:W-:Y:S02]  /*06a0*/  STG.E desc[UR10][R2.64], R0 ;  /* 0x0000000002007986 */ /* 0x0001e4000c10190a */
[----:B0-----:R-:W-:-:S07]  /*06b0*/  IADD3 R0, PT, PT, R0, 0x4, RZ ;  /* 0x0000000400007810 */ /* 0x001fce0007ffe0ff */
.L_x_9:
[----:B------:R-:W-:Y:S05]  /*06c0*/  @!P0 EXIT ;  /* 0x000000000000894d */ /* 0x000fea0003800000 */
[----:B0-----:R-:W0:Y:S01]  /*06d0*/  LDC.64 R2, c[0x0][0x388] ;  /* 0x0000e200ff027b82 */ /* 0x001e220000000a00 */
[----:B------:R-:W-:Y:S01]  /*06e0*/  UIADD3 UR4, UPT, UPT, -UR4, URZ, URZ ;  /* 0x000000ff04047290 */ /* 0x000fe2000fffe1ff */
[----:B0-----:R-:W-:-:S11]  /*06f0*/  IMAD.WIDE.U32 R2, R0, 0x4, R2 ;  /* 0x0000000400027825 */ /* 0x001fd600078e0002 */
.L_x_10:
[----:B------:R-:W-:Y:S01]  /*0700*/  UIADD3 UR4, UPT, UPT, UR4, 0x1, URZ ;  /* 0x0000000104047890 */ /* 0x000fe2000fffe0ff */
[----:B------:R0:W-:Y:S03]  /*0710*/  STG.E desc[UR10][R2.64], R0 ;  /* 0x0000000002007986 */ /* 0x0001e6000c10190a */
[----:B------:R-:W-:Y:S01]  /*0720*/  UISETP.NE.AND UP0, UPT, UR4, URZ, UPT ;  /* 0x000000ff0400728c */ /* 0x000fe2000bf05270 */
[----:B0-----:R-:W-:Y:S01]  /*0730*/  IADD3 R2, P0, PT, R2, 0x4, RZ ;  /* 0x0000000402027810 */ /* 0x001fe20007f1e0ff */
[----:B------:R-:W-:-:S03]  /*0740*/  VIADD R0, R0, 0x1 ;  /* 0x0000000100007836 */ /* 0x000fc60000000000 */
[----:B------:R-:W-:-:S04]  /*0750*/  IADD3.X R3, PT, PT, RZ, R3, RZ, P0, !PT ;  /* 0x00000003ff037210 */ /* 0x000fc800007fe4ff */
[----:B------:R-:W-:Y:S05]  /*0760*/  BRA.U UP0, `(.L_x_10) ;  /* 0xfffffffd00e47547 */ /* 0x000fea000b83ffff */
[----:B------:R-:W-:Y:S05]  /*0770*/  EXIT ;  /* 0x000000000000794d */ /* 0x000fea0003800000 */
.L_x_11:
        /* <DEDUP_REMOVED lines=16> */
.L_x_13:


//--------------------- .nv.shared.reserved.0     --------------------------
	.section	.nv.shared.reserved.0,"aw",@nobits
	.weak		__nv_reservedSMEM_offset_0_alias
	.size		__nv_reservedSMEM_offset_0_alias, 0, 64
	.other		__nv_reservedSMEM_offset_0_alias,@"STO_CUDA_RESERVED_SHARED STV_DEFAULT"
__nv_reservedSMEM_offset_0_alias:
	.zero		0
	.zero		64


//--------------------- .nv.constant0._Z22CalculaDistanciaEdicaoiiiiiPcS_Pi --------------------------
	.section	.nv.constant0._Z22CalculaDistanciaEdicaoiiiiiPcS_Pi,"a",@progbits
	.sectionflags	@""
	.align	4
.nv.constant0._Z22CalculaDistanciaEdicaoiiiiiPcS_Pi:
	.zero		944


//--------------------- .nv.constant0._Z16InicializaMatriziiPi --------------------------
	.section	.nv.constant0._Z16InicializaMatriziiPi,"a",@progbits
	.sectionflags	@""
	.align	4
.nv.constant0._Z16InicializaMatriziiPi:
	.zero		912


//--------------------- SYMBOLS --------------------------

	.type		.nv.reservedSmem.offset0,@object
	.size		.nv.reservedSmem.offset0,0x4
